//
// Generated by NVIDIA NVVM Compiler
//
// Compiler Build ID: CL-36424714
// Cuda compilation tools, release 13.0, V13.0.88
// Based on NVVM 20.0.0
//

.version 9.0
.target sm_100
.address_size 64

	// .globl	_Z21coalesced_read_kernelPfS_i

.visible .entry _Z21coalesced_read_kernelPfS_i(
	.param .u64 .ptr .align 1 _Z21coalesced_read_kernelPfS_i_param_0,
	.param .u64 .ptr .align 1 _Z21coalesced_read_kernelPfS_i_param_1,
	.param .u32 _Z21coalesced_read_kernelPfS_i_param_2
)
{
	.reg .pred 	%p<2>;
	.reg .b32 	%r<7>;
	.reg .b32 	%f<2>;
	.reg .b64 	%rd<8>;

	ld.param.u64 	%rd1, [_Z21coalesced_read_kernelPfS_i_param_0];
	ld.param.u64 	%rd2, [_Z21coalesced_read_kernelPfS_i_param_1];
	ld.param.u32 	%r2, [_Z21coalesced_read_kernelPfS_i_param_2];
	mov.u32 	%r3, %tid.x;
	mov.u32 	%r4, %ctaid.x;
	mov.u32 	%r5, %ntid.x;
	mad.lo.s32 	%r1, %r4, %r5, %r3;
	mul.lo.s32 	%r6, %r2, %r2;
	setp.ge.s32 	%p1, %r1, %r6;
	@%p1 bra 	$L__BB0_2;
	cvta.to.global.u64 	%rd3, %rd1;
	cvta.to.global.u64 	%rd4, %rd2;
	mul.wide.s32 	%rd5, %r1, 4;
	add.s64 	%rd6, %rd3, %rd5;
	ld.global.f32 	%f1, [%rd6];
	add.s64 	%rd7, %rd4, %rd5;
	st.global.f32 	[%rd7], %f1;
$L__BB0_2:
	ret;

}
	// .globl	_Z24coalesced_l2_read_kernelPfS_i
.visible .entry _Z24coalesced_l2_read_kernelPfS_i(
	.param .u64 .ptr .align 1 _Z24coalesced_l2_read_kernelPfS_i_param_0,
	.param .u64 .ptr .align 1 _Z24coalesced_l2_read_kernelPfS_i_param_1,
	.param .u32 _Z24coalesced_l2_read_kernelPfS_i_param_2
)
{
	.reg .pred 	%p<2>;
	.reg .b32 	%r<7>;
	.reg .b32 	%f<2>;
	.reg .b64 	%rd<7>;

	ld.param.u64 	%rd1, [_Z24coalesced_l2_read_kernelPfS_i_param_0];
	ld.param.u64 	%rd2, [_Z24coalesced_l2_read_kernelPfS_i_param_1];
	ld.param.u32 	%r2, [_Z24coalesced_l2_read_kernelPfS_i_param_2];
	mov.u32 	%r3, %tid.x;
	mov.u32 	%r4, %ctaid.x;
	mov.u32 	%r5, %ntid.x;
	mad.lo.s32 	%r1, %r4, %r5, %r3;
	mul.lo.s32 	%r6, %r2, %r2;
	setp.ge.s32 	%p1, %r1, %r6;
	@%p1 bra 	$L__BB1_2;
	cvta.to.global.u64 	%rd4, %rd2;
	mul.wide.s32 	%rd5, %r1, 4;
	add.s64 	%rd3, %rd1, %rd5;
	// begin inline asm
	ld.global.nc.f32 %f1, [%rd3];
	// end inline asm
	add.s64 	%rd6, %rd4, %rd5;
	st.global.f32 	[%rd6], %f1;
$L__BB1_2:
	ret;

}


// ===== COMPILED SASS (sm_100) =====

	.target	sm_100

	.elftype	@"ET_EXEC"


//--------------------- .note.nv.tkinfo           --------------------------
	.section	.note.nv.tkinfo,"",@"SHT_NOTE"
	.sectionflags	@"SHF_NOTE_NV_TKINFO"
	.tkinfo
        /*0018*/ 	.word	0x00000002
        /*0030*/ 	.string	""
        /*0030*/ 	.string	"ptxas"
        /*0030*/ 	.string	"Cuda compilation tools, release 13.0, V13.0.88"
        /*0030*/ 	.string	"Build cuda_13.0.r13.0/compiler.36424714_0"
        /*0030*/ 	.string	"-arch sm_100 -m 64 "



//--------------------- .note.nv.cuinfo           --------------------------
	.section	.note.nv.cuinfo,"",@"SHT_NOTE"
	.sectionflags	@"SHF_NOTE_NV_CUINFO"
        /*0018*/ 	.short	0x0002
        /*001a*/ 	.short	0x0064
        /*001c*/ 	.short	0x0082
	.zero		2


//--------------------- .nv.info                  --------------------------
	.section	.nv.info,"",@"SHT_CUDA_INFO"
	.align	4


	//----- nvinfo : EIATTR_REGCOUNT
	.align		4
        /*0000*/ 	.byte	0x04, 0x2f
        /*0002*/ 	.short	(.L_1 - .L_0)
	.align		4
.L_0:
        /*0004*/ 	.word	index@(_Z21coalesced_read_kernelPfS_i)
        /*0008*/ 	.word	0x0000000a


	//----- nvinfo : EIATTR_FRAME_SIZE
	.align		4
.L_1:
        /*000c*/ 	.byte	0x04, 0x11
        /*000e*/ 	.short	(.L_3 - .L_2)
	.align		4
.L_2:
        /*0010*/ 	.word	index@(_Z21coalesced_read_kernelPfS_i)
        /*0014*/ 	.word	0x00000000


	//----- nvinfo : EIATTR_REGCOUNT
	.align		4
.L_3:
        /*0018*/ 	.byte	0x04, 0x2f
        /*001a*/ 	.short	(.L_5 - .L_4)
	.align		4
.L_4:
        /*001c*/ 	.word	index@(_Z24coalesced_l2_read_kernelPfS_i)
        /*0020*/ 	.word	0x0000000a


	//----- nvinfo : EIATTR_FRAME_SIZE
	.align		4
.L_5:
        /*0024*/ 	.byte	0x04, 0x11
        /*0026*/ 	.short	(.L_7 - .L_6)
	.align		4
.L_6:
        /*0028*/ 	.word	index@(_Z24coalesced_l2_read_kernelPfS_i)
        /*002c*/ 	.word	0x00000000


	//----- nvinfo : EIATTR_MIN_STACK_SIZE
	.align		4
.L_7:
        /*0030*/ 	.byte	0x04, 0x12
        /*0032*/ 	.short	(.L_9 - .L_8)
	.align		4
.L_8:
        /*0034*/ 	.word	index@(_Z24coalesced_l2_read_kernelPfS_i)
        /*0038*/ 	.word	0x00000000


	//----- nvinfo : EIATTR_MIN_STACK_SIZE
	.align		4
.L_9:
        /*003c*/ 	.byte	0x04, 0x12
        /*003e*/ 	.short	(.L_11 - .L_10)
	.align		4
.L_10:
        /*0040*/ 	.word	index@(_Z21coalesced_read_kernelPfS_i)
        /*0044*/ 	.word	0x00000000
.L_11:


//--------------------- .nv.compat                --------------------------
	.section	.nv.compat,"",@"SHT_CUDA_COMPAT_INFO"
	.align	4
        /*0000*/ 	.byte	0x02, 0x09, 0x00, 0x00, 0x02, 0x02, 0x01, 0x00, 0x02, 0x05, 0x05, 0x00, 0x03, 0x07, 0x01, 0x01
        /*0010*/ 	.byte	0x02, 0x03, 0x00, 0x00, 0x02, 0x06, 0x01, 0x00, 0x04, 0x0b, 0x08, 0x00, 0x09, 0x00, 0x00, 0x00
        /*0020*/ 	.byte	0x00, 0x00, 0x00, 0x00


//--------------------- .nv.info._Z24coalesced_l2_read_kernelPfS_i --------------------------
	.section	.nv.info._Z24coalesced_l2_read_kernelPfS_i,"",@"SHT_CUDA_INFO"
	.sectionflags	@""
	.align	4


	//----- nvinfo : EIATTR_CUDA_API_VERSION
	.align		4
        /*0000*/ 	.byte	0x04, 0x37
        /*0002*/ 	.short	(.L_13 - .L_12)
.L_12:
        /*0004*/ 	.word	0x00000082


	//----- nvinfo : EIATTR_KPARAM_INFO
	.align		4
.L_13:
        /*0008*/ 	.byte	0x04, 0x17
        /*000a*/ 	.short	(.L_15 - .L_14)
.L_14:
        /*000c*/ 	.word	0x00000000
        /*0010*/ 	.short	0x0002
        /*0012*/ 	.short	0x0010
        /*0014*/ 	.byte	0x00, 0xf0, 0x11, 0x00


	//----- nvinfo : EIATTR_KPARAM_INFO
	.align		4
.L_15:
        /*0018*/ 	.byte	0x04, 0x17
        /*001a*/ 	.short	(.L_17 - .L_16)
.L_16:
        /*001c*/ 	.word	0x00000000
        /*0020*/ 	.short	0x0001
        /*0022*/ 	.short	0x0008
        /*0024*/ 	.byte	0x00, 0xf5, 0x21, 0x00


	//----- nvinfo : EIATTR_KPARAM_INFO
	.align		4
.L_17:
        /*0028*/ 	.byte	0x04, 0x17
        /*002a*/ 	.short	(.L_19 - .L_18)
.L_18:
        /*002c*/ 	.word	0x00000000
        /*0030*/ 	.short	0x0000
        /*0032*/ 	.short	0x0000
        /*0034*/ 	.byte	0x00, 0xf5, 0x21, 0x00


	//----- nvinfo : EIATTR_SPARSE_MMA_MASK
	.align		4
.L_19:
        /*0038*/ 	.byte	0x03, 0x50
        /*003a*/ 	.short	0x0000


	//----- nvinfo : EIATTR_MAXREG_COUNT
	.align		4
        /*003c*/ 	.byte	0x03, 0x1b
        /*003e*/ 	.short	0x00ff


	//----- nvinfo : EIATTR_MERCURY_ISA_VERSION
	.align		4
        /*0040*/ 	.byte	0x03, 0x5f
        /*0042*/ 	.short	0x0101


	//----- nvinfo : EIATTR_VRC_CTA_INIT_COUNT
	.align		4
        /*0044*/ 	.byte	0x02, 0x4a
	.zero		1
	.zero		1


	//----- nvinfo : EIATTR_EXIT_INSTR_OFFSETS
	.align		4
        /*0048*/ 	.byte	0x04, 0x1c
        /*004a*/ 	.short	(.L_21 - .L_20)


	//   ....[0]....
.L_20:
        /*004c*/ 	.word	0x00000080


	//   ....[1]....
        /*0050*/ 	.word	0x00000100


	//----- nvinfo : EIATTR_CBANK_PARAM_SIZE
	.align		4
.L_21:
        /*0054*/ 	.byte	0x03, 0x19
        /*0056*/ 	.short	0x0014


	//----- nvinfo : EIATTR_PARAM_CBANK
	.align		4
        /*0058*/ 	.byte	0x04, 0x0a
        /*005a*/ 	.short	(.L_23 - .L_22)
	.align		4
.L_22:
        /*005c*/ 	.word	index@(.nv.constant0._Z24coalesced_l2_read_kernelPfS_i)
        /*0060*/ 	.short	0x0380
        /*0062*/ 	.short	0x0014


	//----- nvinfo : EIATTR_SW_WAR
	.align		4
.L_23:
        /*0064*/ 	.byte	0x04, 0x36
        /*0066*/ 	.short	(.L_25 - .L_24)
.L_24:
        /*0068*/ 	.word	0x00000008
.L_25:


//--------------------- .nv.info._Z21coalesced_read_kernelPfS_i --------------------------
	.section	.nv.info._Z21coalesced_read_kernelPfS_i,"",@"SHT_CUDA_INFO"
	.sectionflags	@""
	.align	4


	//----- nvinfo : EIATTR_CUDA_API_VERSION
	.align		4
        /*0000*/ 	.byte	0x04, 0x37
        /*0002*/ 	.short	(.L_27 - .L_26)
.L_26:
        /*0004*/ 	.word	0x00000082


	//----- nvinfo : EIATTR_KPARAM_INFO
	.align		4
.L_27:
        /*0008*/ 	.byte	0x04, 0x17
        /*000a*/ 	.short	(.L_29 - .L_28)
.L_28:
        /*000c*/ 	.word	0x00000000
        /*0010*/ 	.short	0x0002
        /*0012*/ 	.short	0x0010
        /*0014*/ 	.byte	0x00, 0xf0, 0x11, 0x00


	//----- nvinfo : EIATTR_KPARAM_INFO
	.align		4
.L_29:
        /*0018*/ 	.byte	0x04, 0x17
        /*001a*/ 	.short	(.L_31 - .L_30)
.L_30:
        /*001c*/ 	.word	0x00000000
        /*0020*/ 	.short	0x0001
        /*0022*/ 	.short	0x0008
        /*0024*/ 	.byte	0x00, 0xf5, 0x21, 0x00


	//----- nvinfo : EIATTR_KPARAM_INFO
	.align		4
.L_31:
        /*0028*/ 	.byte	0x04, 0x17
        /*002a*/ 	.short	(.L_33 - .L_32)
.L_32:
        /*002c*/ 	.word	0x00000000
        /*0030*/ 	.short	0x0000
        /*0032*/ 	.short	0x0000
        /*0034*/ 	.byte	0x00, 0xf5, 0x21, 0x00


	//----- nvinfo : EIATTR_SPARSE_MMA_MASK
	.align		4
.L_33:
        /*0038*/ 	.byte	0x03, 0x50
        /*003a*/ 	.short	0x0000


	//----- nvinfo : EIATTR_MAXREG_COUNT
	.align		4
        /*003c*/ 	.byte	0x03, 0x1b
        /*003e*/ 	.short	0x00ff


	//----- nvinfo : EIATTR_MERCURY_ISA_VERSION
	.align		4
        /*0040*/ 	.byte	0x03, 0x5f
        /*0042*/ 	.short	0x0101


	//----- nvinfo : EIATTR_VRC_CTA_INIT_COUNT
	.align		4
        /*0044*/ 	.byte	0x02, 0x4a
	.zero		1
	.zero		1


	//----- nvinfo : EIATTR_EXIT_INSTR_OFFSETS
	.align		4
        /*0048*/ 	.byte	0x04, 0x1c
        /*004a*/ 	.short	(.L_35 - .L_34)


	//   ....[0]....
.L_34:
        /*004c*/ 	.word	0x00000080


	//   ....[1]....
        /*0050*/ 	.word	0x00000100


	//----- nvinfo : EIATTR_CBANK_PARAM_SIZE
	.align		4
.L_35:
        /*0054*/ 	.byte	0x03, 0x19
        /*0056*/ 	.short	0x0014


	//----- nvinfo : EIATTR_PARAM_CBANK
	.align		4
        /*0058*/ 	.byte	0x04, 0x0a
        /*005a*/ 	.short	(.L_37 - .L_36)
	.align		4
.L_36:
        /*005c*/ 	.word	index@(.nv.constant0._Z21coalesced_read_kernelPfS_i)
        /*0060*/ 	.short	0x0380
        /*0062*/ 	.short	0x0014


	//----- nvinfo : EIATTR_SW_WAR
	.align		4
.L_37:
        /*0064*/ 	.byte	0x04, 0x36
        /*0066*/ 	.short	(.L_39 - .L_38)
.L_38:
        /*0068*/ 	.word	0x00000008
.L_39:


//--------------------- .nv.callgraph             --------------------------
	.section	.nv.callgraph,"",@"SHT_CUDA_CALLGRAPH"
	.align	4
	.sectionentsize	8
	.align		4
        /*0000*/ 	.word	0x00000000
	.align		4
        /*0004*/ 	.word	0xffffffff
	.align		4
        /*0008*/ 	.word	0x00000000
	.align		4
        /*000c*/ 	.word	0xfffffffe
	.align		4
        /*0010*/ 	.word	0x00000000
	.align		4
        /*0014*/ 	.word	0xfffffffd
	.align		4
        /*0018*/ 	.word	0x00000000
	.align		4
        /*001c*/ 	.word	0xfffffffc


//--------------------- .text._Z24coalesced_l2_read_kernelPfS_i --------------------------
	.section	.text._Z24coalesced_l2_read_kernelPfS_i,"ax",@progbits
	.align	128
        .global         _Z24coalesced_l2_read_kernelPfS_i
        .type           _Z24coalesced_l2_read_kernelPfS_i,@function
        .size           _Z24coalesced_l2_read_kernelPfS_i,(.L_x_2 - _Z24coalesced_l2_read_kernelPfS_i)
        .other          _Z24coalesced_l2_read_kernelPfS_i,@"STO_CUDA_ENTRY STV_DEFAULT"
_Z24coalesced_l2_read_kernelPfS_i:
.text._Z24coalesced_l2_read_kernelPfS_i:
[----:B------:R-:W-:Y:S01]  /*0000*/  LDC R1, c[0x0][0x37c] ;  /* 0x0000df00ff017b82 */ /* 0x000fe20000000800 */
[----:B------:R-:W0:Y:S07]  /*0010*/  S2R R7, SR_TID.X ;  /* 0x0000000000077919 */ /* 0x000e2e0000002100 */
[----:B------:R-:W0:Y:S01]  /*0020*/  S2UR UR5, SR_CTAID.X ;  /* 0x00000000000579c3 */ /* 0x000e220000002500 */
[----:B------:R-:W1:Y:S07]  /*0030*/  LDCU UR4, c[0x0][0x390] ;  /* 0x00007200ff0477ac */ /* 0x000e6e0008000800 */
[----:B------:R-:W0:Y:S01]  /*0040*/  LDC R0, c[0x0][0x360] ;  /* 0x0000d800ff007b82 */ /* 0x000e220000000800 */
[----:B-1----:R-:W-:Y:S01]  /*0050*/  UIMAD UR4, UR4, UR4, URZ ;  /* 0x00000004040472a4 */ /* 0x002fe2000f8e02ff */
[----:B0-----:R-:W-:-:S05]  /*0060*/  IMAD R7, R0, UR5, R7 ;  /* 0x0000000500077c24 */ /* 0x001fca000f8e0207 */
[----:B------:R-:W-:-:S13]  /*0070*/  ISETP.GE.AND P0, PT, R7, UR4, PT ;  /* 0x0000000407007c0c */ /* 0x000fda000bf06270 */
[----:B------:R-:W-:Y:S05]  /*0080*/  @P0 EXIT ;  /* 0x000000000000094d */ /* 0x000fea0003800000 */
[----:B------:R-:W0:Y:S01]  /*0090*/  LDC.64 R2, c[0x0][0x380] ;  /* 0x0000e000ff027b82 */ /* 0x000e220000000a00 */
[----:B------:R-:W1:Y:S07]  /*00a0*/  LDCU.64 UR4, c[0x0][0x358] ;  /* 0x00006b00ff0477ac */ /* 0x000e6e0008000a00 */
[----:B------:R-:W2:Y:S01]  /*00b0*/  LDC.64 R4, c[0x0][0x388] ;  /* 0x0000e200ff047b82 */ /* 0x000ea20000000a00 */
[----:B0-----:R-:W-:-:S06]  /*00c0*/  IMAD.WIDE R2, R7, 0x4, R2 ;  /* 0x0000000407027825 */ /* 0x001fcc00078e0202 */
[----:B-1----:R-:W3:Y:S01]  /*00d0*/  LDG.E.CONSTANT R3, desc[UR4][R2.64] ;  /* 0x0000000402037981 */ /* 0x002ee2000c1e9900 */
[----:B--2---:R-:W-:-:S05]  /*00e0*/  IMAD.WIDE R4, R7, 0x4, R4 ;  /* 0x0000000407047825 */ /* 0x004fca00078e0204 */
[----:B---3--:R-:W-:Y:S01]  /*00f0*/  STG.E desc[UR4][R4.64], R3 ;  /* 0x0000000304007986 */ /* 0x008fe2000c101904 */
[----:B------:R-:W-:Y:S05]  /*0100*/  EXIT ;  /* 0x000000000000794d */ /* 0x000fea0003800000 */
.L_x_0:
[----:B------:R-:W-:-:S00]  /*0110*/  BRA `(.L_x_0) ;  /* 0xfffffffc00fc7947 */ /* 0x000fc0000383ffff */
[----:B------:R-:W-:-:S00]  /*0120*/  NOP ;  /* 0x0000000000007918 */ /* 0x000fc00000000000 */
        /* <DEDUP_REMOVED lines=13> */
.L_x_2:


//--------------------- .text._Z21coalesced_read_kernelPfS_i --------------------------
	.section	.text._Z21coalesced_read_kernelPfS_i,"ax",@progbits
	.align	128
        .global         _Z21coalesced_read_kernelPfS_i
        .type           _Z21coalesced_read_kernelPfS_i,@function
        .size           _Z21coalesced_read_kernelPfS_i,(.L_x_3 - _Z21coalesced_read_kernelPfS_i)
        .other          _Z21coalesced_read_kernelPfS_i,@"STO_CUDA_ENTRY STV_DEFAULT"
_Z21coalesced_read_kernelPfS_i:
.text._Z21coalesced_read_kernelPfS_i:
        /* <DEDUP_REMOVED lines=13> */
[----:B-1----:R-:W3:Y:S01]  /*00d0*/  LDG.E R3, desc[UR4][R2.64] ;  /* 0x0000000402037981 */ /* 0x002ee2000c1e1900 */
[----:B--2---:R-:W-:-:S05]  /*00e0*/  IMAD.WIDE R4, R7, 0x4, R4 ;  /* 0x0000000407047825 */ /* 0x004fca00078e0204 */
[----:B---3--:R-:W-:Y:S01]  /*00f0*/  STG.E desc[UR4][R4.64], R3 ;  /* 0x0000000304007986 */ /* 0x008fe2000c101904 */
[----:B------:R-:W-:Y:S05]  /*0100*/  EXIT ;  /* 0x000000000000794d */ /* 0x000fea0003800000 */
.L_x_1:
        /* <DEDUP_REMOVED lines=15> */
.L_x_3:


//--------------------- .nv.shared.reserved.0     --------------------------
	.section	.nv.shared.reserved.0,"aw",@nobits
	.weak		__nv_reservedSMEM_offset_0_alias
	.size		__nv_reservedSMEM_offset_0_alias, 0, 64
	.other		__nv_reservedSMEM_offset_0_alias,@"STO_CUDA_RESERVED_SHARED STV_DEFAULT"
__nv_reservedSMEM_offset_0_alias:
	.zero		0
	.zero		64


//--------------------- .nv.constant0._Z24coalesced_l2_read_kernelPfS_i --------------------------
	.section	.nv.constant0._Z24coalesced_l2_read_kernelPfS_i,"a",@progbits
	.sectionflags	@""
	.align	4
.nv.constant0._Z24coalesced_l2_read_kernelPfS_i:
	.zero		916


//--------------------- .nv.constant0._Z21coalesced_read_kernelPfS_i --------------------------
	.section	.nv.constant0._Z21coalesced_read_kernelPfS_i,"a",@progbits
	.sectionflags	@""
	.align	4
.nv.constant0._Z21coalesced_read_kernelPfS_i:
	.zero		916


//--------------------- SYMBOLS --------------------------

	.type		.nv.reservedSmem.offset0,@object
	.size		.nv.reservedSmem.offset0,0x4
